	.headerflags	@"EF_CUDA_TEXMODE_UNIFIED EF_CUDA_64BIT_ADDRESS EF_CUDA_ACCELERATORS EF_CUDA_SM90 EF_CUDA_VIRTUAL_SM(EF_CUDA_SM90)"
	.elftype	@"ET_EXEC"


//--------------------- .nv.info                  --------------------------
	.section	.nv.info,"",@"SHT_CUDA_INFO"
	.align	4


	//----- nvinfo : EIATTR_REGCOUNT
	.align		4
        /*0000*/ 	.byte	0x04, 0x2f
        /*0002*/ 	.short	(.L_1 - .L_0)
	.align		4
.L_0:
        /*0004*/ 	.word	index@(triton_poi_fused_max_pool2d_with_indices_62)
        /*0008*/ 	.word	0x00000012


	//----- nvinfo : EIATTR_MIN_STACK_SIZE
	.align		4
.L_1:
        /*000c*/ 	.byte	0x04, 0x12
        /*000e*/ 	.short	(.L_3 - .L_2)
	.align		4
.L_2:
        /*0010*/ 	.word	index@(triton_poi_fused_max_pool2d_with_indices_62)
        /*0014*/ 	.word	0x00000000


	//----- nvinfo : EIATTR_FRAME_SIZE
	.align		4
.L_3:
        /*0018*/ 	.byte	0x04, 0x11
        /*001a*/ 	.short	(.L_5 - .L_4)
	.align		4
.L_4:
        /*001c*/ 	.word	index@(triton_poi_fused_max_pool2d_with_indices_62)
        /*0020*/ 	.word	0x00000000


	//----- nvinfo : EIATTR_MIN_STACK_SIZE
	.align		4
.L_5:
        /*0024*/ 	.byte	0x04, 0x12
        /*0026*/ 	.short	(.L_7 - .L_6)
	.align		4
.L_6:
        /*0028*/ 	.word	index@(triton_poi_fused_max_pool2d_with_indices_62)
        /*002c*/ 	.word	0x00000000
.L_7:


//--------------------- .nv.info.triton_poi_fused_max_pool2d_with_indices_62 --------------------------
	.section	.nv.info.triton_poi_fused_max_pool2d_with_indices_62,"",@"SHT_CUDA_INFO"
	.sectionflags	@""
	.align	4


	//----- nvinfo : EIATTR_CUDA_API_VERSION
	.align		4
        /*0000*/ 	.byte	0x04, 0x37
        /*0002*/ 	.short	(.L_9 - .L_8)
.L_8:
        /*0004*/ 	.word	0x0000007c


	//----- nvinfo : EIATTR_KPARAM_INFO
	.align		4
.L_9:
        /*0008*/ 	.byte	0x04, 0x17
        /*000a*/ 	.short	(.L_11 - .L_10)
.L_10:
        /*000c*/ 	.word	0x00000000
        /*0010*/ 	.short	0x0003
        /*0012*/ 	.short	0x0018
        /*0014*/ 	.byte	0x00, 0xf0, 0x11, 0x00


	//----- nvinfo : EIATTR_KPARAM_INFO
	.align		4
.L_11:
        /*0018*/ 	.byte	0x04, 0x17
        /*001a*/ 	.short	(.L_13 - .L_12)
.L_12:
        /*001c*/ 	.word	0x00000000
        /*0020*/ 	.short	0x0002
        /*0022*/ 	.short	0x0010
        /*0024*/ 	.byte	0x00, 0xf4, 0x21, 0x00


	//----- nvinfo : EIATTR_KPARAM_INFO
	.align		4
.L_13:
        /*0028*/ 	.byte	0x04, 0x17
        /*002a*/ 	.short	(.L_15 - .L_14)
.L_14:
        /*002c*/ 	.word	0x00000000
        /*0030*/ 	.short	0x0001
        /*0032*/ 	.short	0x0008
        /*0034*/ 	.byte	0x00, 0xf4, 0x21, 0x00


	//----- nvinfo : EIATTR_KPARAM_INFO
	.align		4
.L_15:
        /*0038*/ 	.byte	0x04, 0x17
        /*003a*/ 	.short	(.L_17 - .L_16)
.L_16:
        /*003c*/ 	.word	0x00000000
        /*0040*/ 	.short	0x0000
        /*0042*/ 	.short	0x0000
        /*0044*/ 	.byte	0x00, 0xf4, 0x21, 0x00


	//----- nvinfo : EIATTR_SPARSE_MMA_MASK
	.align		4
.L_17:
        /*0048*/ 	.byte	0x03, 0x50
        /*004a*/ 	.short	0x0000


	//----- nvinfo : EIATTR_MAXREG_COUNT
	.align		4
        /*004c*/ 	.byte	0x03, 0x1b
        /*004e*/ 	.short	0x00ff


	//----- nvinfo : EIATTR_EXIT_INSTR_OFFSETS
	.align		4
        /*0050*/ 	.byte	0x04, 0x1c
        /*0052*/ 	.short	(.L_19 - .L_18)


	//   ....[0]....
.L_18:
        /*0054*/ 	.word	0x000002a0


	//----- nvinfo : EIATTR_REQNTID
	.align		4
.L_19:
        /*0058*/ 	.byte	0x04, 0x10
        /*005a*/ 	.short	(.L_21 - .L_20)
.L_20:
        /*005c*/ 	.word	0x00000080
        /*0060*/ 	.word	0x00000001
        /*0064*/ 	.word	0x00000001


	//----- nvinfo : EIATTR_CBANK_PARAM_SIZE
	.align		4
.L_21:
        /*0068*/ 	.byte	0x03, 0x19
        /*006a*/ 	.short	0x001c


	//----- nvinfo : EIATTR_PARAM_CBANK
	.align		4
        /*006c*/ 	.byte	0x04, 0x0a
        /*006e*/ 	.short	(.L_23 - .L_22)
	.align		4
.L_22:
        /*0070*/ 	.word	index@(.nv.constant0.triton_poi_fused_max_pool2d_with_indices_62)
        /*0074*/ 	.short	0x0210
        /*0076*/ 	.short	0x001c


	//----- nvinfo : EIATTR_SW_WAR
	.align		4
.L_23:
        /*0078*/ 	.byte	0x04, 0x36
        /*007a*/ 	.short	(.L_25 - .L_24)
.L_24:
        /*007c*/ 	.word	0x00000008
.L_25:


//--------------------- .nv.callgraph             --------------------------
	.section	.nv.callgraph,"",@"SHT_CUDA_CALLGRAPH"
	.align	4
	.sectionentsize	8
	.align		4
        /*0000*/ 	.word	0x00000000
	.align		4
        /*0004*/ 	.word	0xffffffff
	.align		4
        /*0008*/ 	.word	0x00000000
	.align		4
        /*000c*/ 	.word	0xfffffffe
	.align		4
        /*0010*/ 	.word	0x00000000
	.align		4
        /*0014*/ 	.word	0xfffffffd
	.align		4
        /*0018*/ 	.word	0x00000000
	.align		4
        /*001c*/ 	.word	0xfffffffc


//--------------------- .text.triton_poi_fused_max_pool2d_with_indices_62 --------------------------
	.section	.text.triton_poi_fused_max_pool2d_with_indices_62,"ax",@progbits
	.align	128
        .global         triton_poi_fused_max_pool2d_with_indices_62
        .type           triton_poi_fused_max_pool2d_with_indices_62,@function
        .size           triton_poi_fused_max_pool2d_with_indices_62,(.L_x_1 - triton_poi_fused_max_pool2d_with_indices_62)
        .other          triton_poi_fused_max_pool2d_with_indices_62,@"STO_CUDA_ENTRY STV_DEFAULT"
triton_poi_fused_max_pool2d_with_indices_62:
.text.triton_poi_fused_max_pool2d_with_indices_62:
[----:B------:R-:W-:Y:S01]  /*0000*/  LDC R1, c[0x0][0x28] ;  /* 0x00000a00ff017b82 */ /* 0x000fe20000000800 */
[----:B------:R-:W1:Y:S07]  /*0010*/  S2R R0, SR_TID.X ;  /* 0x0000000000007919 */ /* 0x000e6e0000002100 */
[----:B------:R-:W2:Y:S01]  /*0020*/  LDC.64 R2, c[0x0][0x210] ;  /* 0x00008400ff027b82 */ /* 0x000ea20000000a00 */
[----:B------:R-:W-:Y:S01]  /*0030*/  ULDC.64 UR4, c[0x0][0x208] ;  /* 0x0000820000047ab9 */ /* 0x000fe20000000a00 */
[----:B------:R-:W-:Y:S01]  /*0040*/  ULDC.64 UR6, c[0x0][0x220] ;  /* 0x0000880000067ab9 */ /* 0x000fe20000000a00 */
[----:B------:R-:W3:Y:S01]  /*0050*/  S2R R11, SR_CTAID.X ;  /* 0x00000000000b7919 */ /* 0x000ee20000002500 */
[----:B-1----:R-:W-:-:S05]  /*0060*/  LOP3.LUT R0, R0, 0x7f, RZ, 0xc0, !PT ;  /* 0x0000007f00007812 */ /* 0x002fca00078ec0ff */
[----:B---3--:R-:W-:-:S05]  /*0070*/  IMAD R11, R11, 0x80, R0 ;  /* 0x000000800b0b7824 */ /* 0x008fca00078e0200 */
[----:B------:R-:W-:-:S04]  /*0080*/  SHF.R.S32.HI R0, RZ, 0x1f, R11 ;  /* 0x0000001fff007819 */ /* 0x000fc8000001140b */
[----:B------:R-:W-:-:S04]  /*0090*/  LEA.HI R0, R0, R11, RZ, 0x2 ;  /* 0x0000000b00007211 */ /* 0x000fc800078f10ff */
[C---:B------:R-:W-:Y:S01]  /*00a0*/  LOP3.LUT R4, R0.reuse, 0x7ffffffc, RZ, 0xc0, !PT ;  /* 0x7ffffffc00047812 */ /* 0x040fe200078ec0ff */
[----:B------:R-:W-:-:S04]  /*00b0*/  IMAD.SHL.U32 R0, R0, 0x4, RZ ;  /* 0x0000000400007824 */ /* 0x000fc800078e00ff */
[----:B------:R-:W-:Y:S01]  /*00c0*/  IMAD.IADD R4, R11, 0x1, -R4 ;  /* 0x000000010b047824 */ /* 0x000fe200078e0a04 */
[----:B------:R-:W-:-:S05]  /*00d0*/  LOP3.LUT R5, R0, 0xfffffff0, RZ, 0xc0, !PT ;  /* 0xfffffff000057812 */ /* 0x000fca00078ec0ff */
[----:B------:R-:W-:-:S04]  /*00e0*/  IMAD R9, R4, 0x2, R5 ;  /* 0x0000000204097824 */ /* 0x000fc800078e0205 */
[----:B--2---:R-:W-:-:S04]  /*00f0*/  IMAD.WIDE R4, R9, 0x4, R2 ;  /* 0x0000000409047825 */ /* 0x004fc800078e0202 */
[----:B------:R-:W-:Y:S01]  /*0100*/  VIADD R7, R9, 0x8 ;  /* 0x0000000809077836 */ /* 0x000fe20000000000 */
[----:B------:R-:W2:Y:S04]  /*0110*/  LDG.E.EL R0, desc[UR4][R4.64] ;  /* 0x0000000404007981 */ /* 0x000ea8000c2e1900 */
[----:B------:R-:W2:Y:S01]  /*0120*/  LDG.E.EL R13, desc[UR4][R4.64+0x4] ;  /* 0x00000404040d7981 */ /* 0x000ea2000c2e1900 */
[----:B------:R-:W-:-:S04]  /*0130*/  IMAD.WIDE R6, R7, 0x4, R2 ;  /* 0x0000000407067825 */ /* 0x000fc800078e0202 */
[----:B------:R-:W-:Y:S01]  /*0140*/  VIADD R9, R9, 0x9 ;  /* 0x0000000909097836 */ /* 0x000fe20000000000 */
[----:B------:R-:W3:Y:S03]  /*0150*/  LDG.E.EL R10, desc[UR4][R6.64] ;  /* 0x00000004060a7981 */ /* 0x000ee6000c2e1900 */
[----:B------:R-:W-:Y:S02]  /*0160*/  IMAD.WIDE R2, R9, 0x4, R2 ;  /* 0x0000000409027825 */ /* 0x000fe400078e0202 */
[----:B------:R-:W1:Y:S03]  /*0170*/  LDC.64 R8, c[0x0][0x218] ;  /* 0x00008600ff087b82 */ /* 0x000e660000000a00 */
[----:B------:R1:W4:Y:S02]  /*0180*/  LDG.E.EL R15, desc[UR4][R2.64] ;  /* 0x00000004020f7981 */ /* 0x000324000c2e1900 */
[----:B-1----:R-:W-:Y:S01]  /*0190*/  IMAD.WIDE R2, R11, 0x4, R8 ;  /* 0x000000040b027825 */ /* 0x002fe200078e0208 */
[----:B--2---:R-:W-:-:S02]  /*01a0*/  FSETP.GT.AND P0, PT, R13, R0, PT ;  /* 0x000000000d00720b */ /* 0x004fc40003f04000 */
[----:B------:R-:W-:Y:S02]  /*01b0*/  FSETP.NAN.AND P2, PT, R13, R13, PT ;  /* 0x0000000d0d00720b */ /* 0x000fe40003f48000 */
[----:B---3--:R-:W-:-:S09]  /*01c0*/  FSETP.NAN.AND P1, PT, R10, R10, PT ;  /* 0x0000000a0a00720b */ /* 0x008fd20003f28000 */
[----:B------:R-:W-:Y:S02]  /*01d0*/  @!P0 FSEL R13, R13, R0, P2 ;  /* 0x000000000d0d8208 */ /* 0x000fe40001000000 */
[----:B----4-:R-:W-:Y:S02]  /*01e0*/  FSETP.NAN.AND P3, PT, R15, R15, PT ;  /* 0x0000000f0f00720b */ /* 0x010fe40003f68000 */
[----:B------:R-:W-:Y:S02]  /*01f0*/  FSETP.GEU.AND P2, PT, R13, R10, PT ;  /* 0x0000000a0d00720b */ /* 0x000fe40003f4e000 */
[----:B------:R-:W-:Y:S02]  /*0200*/  SEL R0, RZ, 0x1, !P0 ;  /* 0x00000001ff007807 */ /* 0x000fe40004000000 */
[----:B------:R-:W-:Y:S02]  /*0210*/  @!P1 FSEL R10, R10, R13, !P2 ;  /* 0x0000000d0a0a9208 */ /* 0x000fe40005000000 */
[----:B------:R-:W-:-:S02]  /*0220*/  IADD3 R4, P1, R11, UR6, RZ ;  /* 0x000000060b047c10 */ /* 0x000fc4000ff3e0ff */
[----:B------:R-:W-:Y:S02]  /*0230*/  FSETP.GEU.AND P0, PT, R10, R15, PT ;  /* 0x0000000f0a00720b */ /* 0x000fe40003f0e000 */
[----:B------:R-:W-:Y:S02]  /*0240*/  SEL R0, R0, 0x2, P2 ;  /* 0x0000000200007807 */ /* 0x000fe40001000000 */
[----:B------:R-:W-:Y:S02]  /*0250*/  @!P3 SEL R15, R15, R10, !P0 ;  /* 0x0000000a0f0fb207 */ /* 0x000fe40004000000 */
[----:B------:R-:W-:Y:S02]  /*0260*/  LEA.HI.X.SX32 R5, R11, UR7, 0x1, P1 ;  /* 0x000000070b057c11 */ /* 0x000fe400088f0eff */
[----:B------:R-:W-:Y:S01]  /*0270*/  SEL R7, R0, 0x3, P0 ;  /* 0x0000000300077807 */ /* 0x000fe20000000000 */
[----:B------:R-:W-:Y:S04]  /*0280*/  STG.E desc[UR4][R2.64], R15 ;  /* 0x0000000f02007986 */ /* 0x000fe8000c101904 */
[----:B------:R-:W-:Y:S01]  /*0290*/  STG.E.U8 desc[UR4][R4.64], R7 ;  /* 0x0000000704007986 */ /* 0x000fe2000c101104 */
[----:B------:R-:W-:Y:S05]  /*02a0*/  EXIT ;  /* 0x000000000000794d */ /* 0x000fea0003800000 */
.L_x_0:
[----:B------:R-:W-:-:S00]  /*02b0*/  BRA `(.L_x_0) ;  /* 0xfffffffc00fc7947 */ /* 0x000fc0000383ffff */
[----:B------:R-:W-:-:S00]  /*02c0*/  NOP ;  /* 0x0000000000007918 */ /* 0x000fc00000000000 */
        /* <DEDUP_REMOVED lines=11> */
.L_x_1:


//--------------------- .nv.constant0.triton_poi_fused_max_pool2d_with_indices_62 --------------------------
	.section	.nv.constant0.triton_poi_fused_max_pool2d_with_indices_62,"a",@progbits
	.sectionflags	@""
	.align	4
.nv.constant0.triton_poi_fused_max_pool2d_with_indices_62:
	.zero		556
